//
// Generated by NVIDIA NVVM Compiler
//
// Compiler Build ID: CL-36424714
// Cuda compilation tools, release 13.0, V13.0.88
// Based on NVVM 20.0.0
//

.version 9.0
.target sm_100
.address_size 64

	// .globl	_Z17matrixMultiplyGPUPfS_S_i
// _ZZ17matrixMultiplyGPUPfS_S_iE4ds_A has been demoted
// _ZZ17matrixMultiplyGPUPfS_S_iE4ds_B has been demoted

.visible .entry _Z17matrixMultiplyGPUPfS_S_i(
	.param .u64 .ptr .align 1 _Z17matrixMultiplyGPUPfS_S_i_param_0,
	.param .u64 .ptr .align 1 _Z17matrixMultiplyGPUPfS_S_i_param_1,
	.param .u64 .ptr .align 1 _Z17matrixMultiplyGPUPfS_S_i_param_2,
	.param .u32 _Z17matrixMultiplyGPUPfS_S_i_param_3
)
{
	.reg .pred 	%p<10>;
	.reg .b32 	%r<42>;
	.reg .b32 	%f<63>;
	.reg .b64 	%rd<13>;
	// demoted variable
	.shared .align 4 .b8 _ZZ17matrixMultiplyGPUPfS_S_iE4ds_A[1024];
	// demoted variable
	.shared .align 4 .b8 _ZZ17matrixMultiplyGPUPfS_S_iE4ds_B[1024];
	ld.param.u64 	%rd4, [_Z17matrixMultiplyGPUPfS_S_i_param_0];
	ld.param.u64 	%rd5, [_Z17matrixMultiplyGPUPfS_S_i_param_1];
	ld.param.u64 	%rd6, [_Z17matrixMultiplyGPUPfS_S_i_param_2];
	ld.param.u32 	%r24, [_Z17matrixMultiplyGPUPfS_S_i_param_3];
	mov.u32 	%r25, %ctaid.x;
	mov.u32 	%r26, %ctaid.y;
	mov.u32 	%r37, %tid.x;
	mov.u32 	%r39, %tid.y;
	shl.b32 	%r27, %r26, 4;
	add.s32 	%r3, %r27, %r39;
	shl.b32 	%r4, %r25, 4;
	add.s32 	%r5, %r4, %r37;
	setp.lt.s32 	%p1, %r24, 1;
	mov.f32 	%f62, 0f00000000;
	@%p1 bra 	$L__BB0_7;
	add.s32 	%r28, %r24, 15;
	shr.u32 	%r29, %r28, 4;
	shl.b32 	%r30, %r39, 6;
	mov.u32 	%r31, _ZZ17matrixMultiplyGPUPfS_S_iE4ds_A;
	add.s32 	%r6, %r31, %r30;
	shl.b32 	%r32, %r37, 2;
	add.s32 	%r7, %r6, %r32;
	mov.u32 	%r33, _ZZ17matrixMultiplyGPUPfS_S_iE4ds_B;
	add.s32 	%r9, %r33, %r32;
	add.s32 	%r8, %r9, %r30;
	neg.s32 	%r41, %r29;
	mad.lo.s32 	%r34, %r39, %r24, %r37;
	add.s32 	%r40, %r34, %r4;
	shl.b32 	%r12, %r24, 4;
	mad.lo.s32 	%r38, %r24, %r3, %r37;
	cvta.to.global.u64 	%rd1, %rd4;
	cvta.to.global.u64 	%rd2, %rd5;
	mov.f32 	%f62, 0f00000000;
$L__BB0_2:
	setp.ge.u32 	%p2, %r3, %r24;
	mul.wide.s32 	%rd7, %r38, 4;
	add.s64 	%rd3, %rd1, %rd7;
	setp.ge.s32 	%p3, %r37, %r24;
	mov.f32 	%f60, 0f00000000;
	or.pred  	%p4, %p2, %p3;
	@%p4 bra 	$L__BB0_4;
	ld.global.f32 	%f60, [%rd3];
$L__BB0_4:
	setp.ge.u32 	%p5, %r5, %r24;
	st.shared.f32 	[%r7], %f60;
	setp.ge.s32 	%p6, %r39, %r24;
	mov.f32 	%f61, 0f00000000;
	or.pred  	%p7, %p5, %p6;
	@%p7 bra 	$L__BB0_6;
	mul.wide.u32 	%rd8, %r40, 4;
	add.s64 	%rd9, %rd2, %rd8;
	ld.global.f32 	%f61, [%rd9];
$L__BB0_6:
	st.shared.f32 	[%r8], %f61;
	bar.sync 	0;
	ld.shared.f32 	%f12, [%r6];
	ld.shared.f32 	%f13, [%r9];
	fma.rn.f32 	%f14, %f12, %f13, %f62;
	ld.shared.f32 	%f15, [%r6+4];
	ld.shared.f32 	%f16, [%r9+64];
	fma.rn.f32 	%f17, %f15, %f16, %f14;
	ld.shared.f32 	%f18, [%r6+8];
	ld.shared.f32 	%f19, [%r9+128];
	fma.rn.f32 	%f20, %f18, %f19, %f17;
	ld.shared.f32 	%f21, [%r6+12];
	ld.shared.f32 	%f22, [%r9+192];
	fma.rn.f32 	%f23, %f21, %f22, %f20;
	ld.shared.f32 	%f24, [%r6+16];
	ld.shared.f32 	%f25, [%r9+256];
	fma.rn.f32 	%f26, %f24, %f25, %f23;
	ld.shared.f32 	%f27, [%r6+20];
	ld.shared.f32 	%f28, [%r9+320];
	fma.rn.f32 	%f29, %f27, %f28, %f26;
	ld.shared.f32 	%f30, [%r6+24];
	ld.shared.f32 	%f31, [%r9+384];
	fma.rn.f32 	%f32, %f30, %f31, %f29;
	ld.shared.f32 	%f33, [%r6+28];
	ld.shared.f32 	%f34, [%r9+448];
	fma.rn.f32 	%f35, %f33, %f34, %f32;
	ld.shared.f32 	%f36, [%r6+32];
	ld.shared.f32 	%f37, [%r9+512];
	fma.rn.f32 	%f38, %f36, %f37, %f35;
	ld.shared.f32 	%f39, [%r6+36];
	ld.shared.f32 	%f40, [%r9+576];
	fma.rn.f32 	%f41, %f39, %f40, %f38;
	ld.shared.f32 	%f42, [%r6+40];
	ld.shared.f32 	%f43, [%r9+640];
	fma.rn.f32 	%f44, %f42, %f43, %f41;
	ld.shared.f32 	%f45, [%r6+44];
	ld.shared.f32 	%f46, [%r9+704];
	fma.rn.f32 	%f47, %f45, %f46, %f44;
	ld.shared.f32 	%f48, [%r6+48];
	ld.shared.f32 	%f49, [%r9+768];
	fma.rn.f32 	%f50, %f48, %f49, %f47;
	ld.shared.f32 	%f51, [%r6+52];
	ld.shared.f32 	%f52, [%r9+832];
	fma.rn.f32 	%f53, %f51, %f52, %f50;
	ld.shared.f32 	%f54, [%r6+56];
	ld.shared.f32 	%f55, [%r9+896];
	fma.rn.f32 	%f56, %f54, %f55, %f53;
	ld.shared.f32 	%f57, [%r6+60];
	ld.shared.f32 	%f58, [%r9+960];
	fma.rn.f32 	%f62, %f57, %f58, %f56;
	bar.sync 	0;
	add.s32 	%r41, %r41, 1;
	setp.ne.s32 	%p8, %r41, 0;
	add.s32 	%r40, %r40, %r12;
	add.s32 	%r39, %r39, 16;
	add.s32 	%r38, %r38, 16;
	add.s32 	%r37, %r37, 16;
	@%p8 bra 	$L__BB0_2;
$L__BB0_7:
	max.s32 	%r35, %r3, %r5;
	setp.ge.s32 	%p9, %r35, %r24;
	@%p9 bra 	$L__BB0_9;
	mad.lo.s32 	%r36, %r24, %r3, %r5;
	cvta.to.global.u64 	%rd10, %rd6;
	mul.wide.u32 	%rd11, %r36, 4;
	add.s64 	%rd12, %rd10, %rd11;
	st.global.f32 	[%rd12], %f62;
$L__BB0_9:
	ret;

}
	// .globl	_Z16convolute_kernelPKhPhiiiPKf
.visible .entry _Z16convolute_kernelPKhPhiiiPKf(
	.param .u64 .ptr .align 1 _Z16convolute_kernelPKhPhiiiPKf_param_0,
	.param .u64 .ptr .align 1 _Z16convolute_kernelPKhPhiiiPKf_param_1,
	.param .u32 _Z16convolute_kernelPKhPhiiiPKf_param_2,
	.param .u32 _Z16convolute_kernelPKhPhiiiPKf_param_3,
	.param .u32 _Z16convolute_kernelPKhPhiiiPKf_param_4,
	.param .u64 .ptr .align 1 _Z16convolute_kernelPKhPhiiiPKf_param_5
)
{
	.reg .pred 	%p<20>;
	.reg .b16 	%rs<17>;
	.reg .b32 	%r<59>;
	.reg .b32 	%f<73>;
	.reg .b64 	%rd<41>;

	ld.param.u64 	%rd7, [_Z16convolute_kernelPKhPhiiiPKf_param_0];
	ld.param.u64 	%rd8, [_Z16convolute_kernelPKhPhiiiPKf_param_1];
	ld.param.u32 	%r24, [_Z16convolute_kernelPKhPhiiiPKf_param_2];
	ld.param.u32 	%r27, [_Z16convolute_kernelPKhPhiiiPKf_param_3];
	ld.param.u32 	%r26, [_Z16convolute_kernelPKhPhiiiPKf_param_4];
	ld.param.u64 	%rd9, [_Z16convolute_kernelPKhPhiiiPKf_param_5];
	cvta.to.global.u64 	%rd1, %rd9;
	cvta.to.global.u64 	%rd2, %rd7;
	cvta.to.global.u64 	%rd3, %rd8;
	mov.u32 	%r28, %ctaid.x;
	mov.u32 	%r29, %ntid.x;
	mov.u32 	%r30, %tid.x;
	mad.lo.s32 	%r1, %r28, %r29, %r30;
	mov.u32 	%r31, %ctaid.y;
	mov.u32 	%r32, %ntid.y;
	mov.u32 	%r33, %tid.y;
	mad.lo.s32 	%r34, %r31, %r32, %r33;
	setp.ge.s32 	%p1, %r1, %r24;
	setp.ge.s32 	%p2, %r34, %r27;
	or.pred  	%p3, %p1, %p2;
	@%p3 bra 	$L__BB1_17;
	shr.u32 	%r35, %r26, 31;
	add.s32 	%r36, %r26, %r35;
	shr.s32 	%r3, %r36, 1;
	sub.s32 	%r37, %r24, %r3;
	setp.ge.s32 	%p4, %r1, %r37;
	min.s32 	%r38, %r1, %r34;
	setp.lt.s32 	%p5, %r38, %r3;
	sub.s32 	%r39, %r27, %r3;
	setp.ge.s32 	%p6, %r34, %r39;
	or.pred  	%p7, %p4, %p6;
	or.pred  	%p8, %p7, %p5;
	@%p8 bra 	$L__BB1_18;
	setp.lt.s32 	%p9, %r26, 1;
	mov.f32 	%f71, 0f00000000;
	@%p9 bra 	$L__BB1_16;
	sub.s32 	%r4, %r1, %r3;
	sub.s32 	%r5, %r34, %r3;
	and.b32  	%r6, %r26, 7;
	and.b32  	%r7, %r26, 3;
	and.b32  	%r8, %r26, 2147483640;
	and.b32  	%r9, %r26, 1;
	neg.s32 	%r10, %r8;
	mov.f32 	%f71, 0f00000000;
	mov.b32 	%r53, 0;
$L__BB1_4:
	setp.lt.u32 	%p10, %r26, 8;
	add.s32 	%r42, %r5, %r53;
	mad.lo.s32 	%r12, %r42, %r24, %r4;
	mul.lo.s32 	%r13, %r53, %r26;
	mov.b32 	%r57, 0;
	@%p10 bra 	$L__BB1_7;
	mul.wide.u32 	%rd10, %r13, 4;
	add.s64 	%rd11, %rd1, %rd10;
	add.s64 	%rd40, %rd11, 16;
	mov.u32 	%r54, %r12;
	mov.u32 	%r55, %r10;
$L__BB1_6:
	.pragma "nounroll";
	cvt.s64.s32 	%rd12, %r54;
	add.s64 	%rd13, %rd2, %rd12;
	ld.global.u8 	%rs1, [%rd13];
	cvt.rn.f32.u16 	%f18, %rs1;
	ld.global.f32 	%f19, [%rd40+-16];
	fma.rn.f32 	%f20, %f19, %f18, %f71;
	ld.global.u8 	%rs2, [%rd13+1];
	cvt.rn.f32.u16 	%f21, %rs2;
	ld.global.f32 	%f22, [%rd40+-12];
	fma.rn.f32 	%f23, %f22, %f21, %f20;
	ld.global.u8 	%rs3, [%rd13+2];
	cvt.rn.f32.u16 	%f24, %rs3;
	ld.global.f32 	%f25, [%rd40+-8];
	fma.rn.f32 	%f26, %f25, %f24, %f23;
	ld.global.u8 	%rs4, [%rd13+3];
	cvt.rn.f32.u16 	%f27, %rs4;
	ld.global.f32 	%f28, [%rd40+-4];
	fma.rn.f32 	%f29, %f28, %f27, %f26;
	ld.global.u8 	%rs5, [%rd13+4];
	cvt.rn.f32.u16 	%f30, %rs5;
	ld.global.f32 	%f31, [%rd40];
	fma.rn.f32 	%f32, %f31, %f30, %f29;
	ld.global.u8 	%rs6, [%rd13+5];
	cvt.rn.f32.u16 	%f33, %rs6;
	ld.global.f32 	%f34, [%rd40+4];
	fma.rn.f32 	%f35, %f34, %f33, %f32;
	ld.global.u8 	%rs7, [%rd13+6];
	cvt.rn.f32.u16 	%f36, %rs7;
	ld.global.f32 	%f37, [%rd40+8];
	fma.rn.f32 	%f38, %f37, %f36, %f35;
	ld.global.u8 	%rs8, [%rd13+7];
	cvt.rn.f32.u16 	%f39, %rs8;
	ld.global.f32 	%f40, [%rd40+12];
	fma.rn.f32 	%f71, %f40, %f39, %f38;
	add.s32 	%r55, %r55, 8;
	add.s32 	%r54, %r54, 8;
	add.s64 	%rd40, %rd40, 32;
	setp.ne.s32 	%p11, %r55, 0;
	mov.u32 	%r57, %r8;
	@%p11 bra 	$L__BB1_6;
$L__BB1_7:
	setp.eq.s32 	%p12, %r6, 0;
	@%p12 bra 	$L__BB1_15;
	add.s32 	%r43, %r6, -1;
	setp.lt.u32 	%p13, %r43, 3;
	@%p13 bra 	$L__BB1_10;
	add.s32 	%r44, %r12, %r57;
	cvt.s64.s32 	%rd14, %r44;
	add.s64 	%rd15, %rd2, %rd14;
	ld.global.u8 	%rs9, [%rd15];
	cvt.rn.f32.u16 	%f42, %rs9;
	add.s32 	%r45, %r57, %r13;
	mul.wide.u32 	%rd16, %r45, 4;
	add.s64 	%rd17, %rd1, %rd16;
	ld.global.f32 	%f43, [%rd17];
	fma.rn.f32 	%f44, %f43, %f42, %f71;
	ld.global.u8 	%rs10, [%rd15+1];
	cvt.rn.f32.u16 	%f45, %rs10;
	cvt.u64.u32 	%rd18, %r13;
	cvt.u64.u32 	%rd19, %r57;
	add.s64 	%rd20, %rd19, %rd18;
	shl.b64 	%rd21, %rd20, 2;
	add.s64 	%rd22, %rd1, %rd21;
	ld.global.f32 	%f46, [%rd22+4];
	fma.rn.f32 	%f47, %f46, %f45, %f44;
	ld.global.u8 	%rs11, [%rd15+2];
	cvt.rn.f32.u16 	%f48, %rs11;
	ld.global.f32 	%f49, [%rd22+8];
	fma.rn.f32 	%f50, %f49, %f48, %f47;
	ld.global.u8 	%rs12, [%rd15+3];
	cvt.rn.f32.u16 	%f51, %rs12;
	ld.global.f32 	%f52, [%rd22+12];
	fma.rn.f32 	%f71, %f52, %f51, %f50;
	add.s32 	%r57, %r57, 4;
$L__BB1_10:
	setp.eq.s32 	%p14, %r7, 0;
	@%p14 bra 	$L__BB1_15;
	setp.eq.s32 	%p15, %r7, 1;
	@%p15 bra 	$L__BB1_13;
	add.s32 	%r46, %r12, %r57;
	cvt.s64.s32 	%rd23, %r46;
	add.s64 	%rd24, %rd2, %rd23;
	ld.global.u8 	%rs13, [%rd24];
	cvt.rn.f32.u16 	%f54, %rs13;
	add.s32 	%r47, %r57, %r13;
	mul.wide.u32 	%rd25, %r47, 4;
	add.s64 	%rd26, %rd1, %rd25;
	ld.global.f32 	%f55, [%rd26];
	fma.rn.f32 	%f56, %f55, %f54, %f71;
	ld.global.u8 	%rs14, [%rd24+1];
	cvt.rn.f32.u16 	%f57, %rs14;
	cvt.u64.u32 	%rd27, %r13;
	cvt.u64.u32 	%rd28, %r57;
	add.s64 	%rd29, %rd28, %rd27;
	shl.b64 	%rd30, %rd29, 2;
	add.s64 	%rd31, %rd1, %rd30;
	ld.global.f32 	%f58, [%rd31+4];
	fma.rn.f32 	%f71, %f58, %f57, %f56;
	add.s32 	%r57, %r57, 2;
$L__BB1_13:
	setp.eq.s32 	%p16, %r9, 0;
	@%p16 bra 	$L__BB1_15;
	add.s32 	%r48, %r12, %r57;
	cvt.s64.s32 	%rd32, %r48;
	add.s64 	%rd33, %rd2, %rd32;
	ld.global.u8 	%rs15, [%rd33];
	cvt.rn.f32.u16 	%f59, %rs15;
	add.s32 	%r49, %r57, %r13;
	mul.wide.u32 	%rd34, %r49, 4;
	add.s64 	%rd35, %rd1, %rd34;
	ld.global.f32 	%f60, [%rd35];
	fma.rn.f32 	%f71, %f60, %f59, %f71;
$L__BB1_15:
	add.s32 	%r53, %r53, 1;
	setp.ne.s32 	%p17, %r53, %r26;
	@%p17 bra 	$L__BB1_4;
$L__BB1_16:
	setp.lt.f32 	%p18, %f71, 0f00000000;
	selp.f32 	%f61, 0f00000000, %f71, %p18;
	setp.gt.f32 	%p19, %f61, 0f437F0000;
	selp.f32 	%f62, 0f437F0000, %f61, %p19;
	cvt.rzi.u32.f32 	%r50, %f62;
	mad.lo.s32 	%r51, %r24, %r34, %r1;
	cvt.s64.s32 	%rd36, %r51;
	add.s64 	%rd37, %rd3, %rd36;
	st.global.u8 	[%rd37], %r50;
$L__BB1_17:
	ret;
$L__BB1_18:
	mad.lo.s32 	%r52, %r24, %r34, %r1;
	cvt.s64.s32 	%rd38, %r52;
	add.s64 	%rd39, %rd3, %rd38;
	mov.b16 	%rs16, 0;
	st.global.u8 	[%rd39], %rs16;
	bra.uni 	$L__BB1_17;

}


// ===== COMPILED SASS (sm_100) =====

	.target	sm_100

	.elftype	@"ET_EXEC"


//--------------------- .note.nv.tkinfo           --------------------------
	.section	.note.nv.tkinfo,"",@"SHT_NOTE"
	.sectionflags	@"SHF_NOTE_NV_TKINFO"
	.tkinfo
        /*0018*/ 	.word	0x00000002
        /*0030*/ 	.string	""
        /*0030*/ 	.string	"ptxas"
        /*0030*/ 	.string	"Cuda compilation tools, release 13.0, V13.0.88"
        /*0030*/ 	.string	"Build cuda_13.0.r13.0/compiler.36424714_0"
        /*0030*/ 	.string	"-arch sm_100 -m 64 "



//--------------------- .note.nv.cuinfo           --------------------------
	.section	.note.nv.cuinfo,"",@"SHT_NOTE"
	.sectionflags	@"SHF_NOTE_NV_CUINFO"
        /*0018*/ 	.short	0x0002
        /*001a*/ 	.short	0x0064
        /*001c*/ 	.short	0x0082
	.zero		2


//--------------------- .nv.info                  --------------------------
	.section	.nv.info,"",@"SHT_CUDA_INFO"
	.align	4


	//----- nvinfo : EIATTR_REGCOUNT
	.align		4
        /*0000*/ 	.byte	0x04, 0x2f
        /*0002*/ 	.short	(.L_1 - .L_0)
	.align		4
.L_0:
        /*0004*/ 	.word	index@(_Z17matrixMultiplyGPUPfS_S_i)
        /*0008*/ 	.word	0x00000020


	//----- nvinfo : EIATTR_FRAME_SIZE
	.align		4
.L_1:
        /*000c*/ 	.byte	0x04, 0x11
        /*000e*/ 	.short	(.L_3 - .L_2)
	.align		4
.L_2:
        /*0010*/ 	.word	index@(_Z17matrixMultiplyGPUPfS_S_i)
        /*0014*/ 	.word	0x00000000


	//----- nvinfo : EIATTR_REGCOUNT
	.align		4
.L_3:
        /*0018*/ 	.byte	0x04, 0x2f
        /*001a*/ 	.short	(.L_5 - .L_4)
	.align		4
.L_4:
        /*001c*/ 	.word	index@(_Z16convolute_kernelPKhPhiiiPKf)
        /*0020*/ 	.word	0x00000020


	//----- nvinfo : EIATTR_FRAME_SIZE
	.align		4
.L_5:
        /*0024*/ 	.byte	0x04, 0x11
        /*0026*/ 	.short	(.L_7 - .L_6)
	.align		4
.L_6:
        /*0028*/ 	.word	index@(_Z16convolute_kernelPKhPhiiiPKf)
        /*002c*/ 	.word	0x00000000


	//----- nvinfo : EIATTR_MIN_STACK_SIZE
	.align		4
.L_7:
        /*0030*/ 	.byte	0x04, 0x12
        /*0032*/ 	.short	(.L_9 - .L_8)
	.align		4
.L_8:
        /*0034*/ 	.word	index@(_Z16convolute_kernelPKhPhiiiPKf)
        /*0038*/ 	.word	0x00000000


	//----- nvinfo : EIATTR_MIN_STACK_SIZE
	.align		4
.L_9:
        /*003c*/ 	.byte	0x04, 0x12
        /*003e*/ 	.short	(.L_11 - .L_10)
	.align		4
.L_10:
        /*0040*/ 	.word	index@(_Z17matrixMultiplyGPUPfS_S_i)
        /*0044*/ 	.word	0x00000000
.L_11:


//--------------------- .nv.compat                --------------------------
	.section	.nv.compat,"",@"SHT_CUDA_COMPAT_INFO"
	.align	4
        /*0000*/ 	.byte	0x02, 0x09, 0x00, 0x00, 0x02, 0x02, 0x01, 0x00, 0x02, 0x05, 0x05, 0x00, 0x03, 0x07, 0x01, 0x01
        /*0010*/ 	.byte	0x02, 0x03, 0x00, 0x00, 0x02, 0x06, 0x01, 0x00, 0x04, 0x0b, 0x08, 0x00, 0x09, 0x00, 0x00, 0x00
        /*0020*/ 	.byte	0x00, 0x00, 0x00, 0x00


//--------------------- .nv.info._Z16convolute_kernelPKhPhiiiPKf --------------------------
	.section	.nv.info._Z16convolute_kernelPKhPhiiiPKf,"",@"SHT_CUDA_INFO"
	.sectionflags	@""
	.align	4


	//----- nvinfo : EIATTR_CUDA_API_VERSION
	.align		4
        /*0000*/ 	.byte	0x04, 0x37
        /*0002*/ 	.short	(.L_13 - .L_12)
.L_12:
        /*0004*/ 	.word	0x00000082


	//----- nvinfo : EIATTR_KPARAM_INFO
	.align		4
.L_13:
        /*0008*/ 	.byte	0x04, 0x17
        /*000a*/ 	.short	(.L_15 - .L_14)
.L_14:
        /*000c*/ 	.word	0x00000000
        /*0010*/ 	.short	0x0005
        /*0012*/ 	.short	0x0020
        /*0014*/ 	.byte	0x00, 0xf5, 0x21, 0x00


	//----- nvinfo : EIATTR_KPARAM_INFO
	.align		4
.L_15:
        /*0018*/ 	.byte	0x04, 0x17
        /*001a*/ 	.short	(.L_17 - .L_16)
.L_16:
        /*001c*/ 	.word	0x00000000
        /*0020*/ 	.short	0x0004
        /*0022*/ 	.short	0x0018
        /*0024*/ 	.byte	0x00, 0xf0, 0x11, 0x00


	//----- nvinfo : EIATTR_KPARAM_INFO
	.align		4
.L_17:
        /*0028*/ 	.byte	0x04, 0x17
        /*002a*/ 	.short	(.L_19 - .L_18)
.L_18:
        /*002c*/ 	.word	0x00000000
        /*0030*/ 	.short	0x0003
        /*0032*/ 	.short	0x0014
        /*0034*/ 	.byte	0x00, 0xf0, 0x11, 0x00


	//----- nvinfo : EIATTR_KPARAM_INFO
	.align		4
.L_19:
        /*0038*/ 	.byte	0x04, 0x17
        /*003a*/ 	.short	(.L_21 - .L_20)
.L_20:
        /*003c*/ 	.word	0x00000000
        /*0040*/ 	.short	0x0002
        /*0042*/ 	.short	0x0010
        /*0044*/ 	.byte	0x00, 0xf0, 0x11, 0x00


	//----- nvinfo : EIATTR_KPARAM_INFO
	.align		4
.L_21:
        /*0048*/ 	.byte	0x04, 0x17
        /*004a*/ 	.short	(.L_23 - .L_22)
.L_22:
        /*004c*/ 	.word	0x00000000
        /*0050*/ 	.short	0x0001
        /*0052*/ 	.short	0x0008
        /*0054*/ 	.byte	0x00, 0xf5, 0x21, 0x00


	//----- nvinfo : EIATTR_KPARAM_INFO
	.align		4
.L_23:
        /*0058*/ 	.byte	0x04, 0x17
        /*005a*/ 	.short	(.L_25 - .L_24)
.L_24:
        /*005c*/ 	.word	0x00000000
        /*0060*/ 	.short	0x0000
        /*0062*/ 	.short	0x0000
        /*0064*/ 	.byte	0x00, 0xf5, 0x21, 0x00


	//----- nvinfo : EIATTR_SPARSE_MMA_MASK
	.align		4
.L_25:
        /*0068*/ 	.byte	0x03, 0x50
        /*006a*/ 	.short	0x0000


	//----- nvinfo : EIATTR_MAXREG_COUNT
	.align		4
        /*006c*/ 	.byte	0x03, 0x1b
        /*006e*/ 	.short	0x00ff


	//----- nvinfo : EIATTR_MERCURY_ISA_VERSION
	.align		4
        /*0070*/ 	.byte	0x03, 0x5f
        /*0072*/ 	.short	0x0101


	//----- nvinfo : EIATTR_VRC_CTA_INIT_COUNT
	.align		4
        /*0074*/ 	.byte	0x02, 0x4a
	.zero		1
	.zero		1


	//----- nvinfo : EIATTR_EXIT_INSTR_OFFSETS
	.align		4
        /*0078*/ 	.byte	0x04, 0x1c
        /*007a*/ 	.short	(.L_27 - .L_26)


	//   ....[0]....
.L_26:
        /*007c*/ 	.word	0x000000d0


	//   ....[1]....
        /*0080*/ 	.word	0x00000b30


	//   ....[2]....
        /*0084*/ 	.word	0x00000b90


	//----- nvinfo : EIATTR_CRS_STACK_SIZE
	.align		4
.L_27:
        /*0088*/ 	.byte	0x04, 0x1e
        /*008a*/ 	.short	(.L_29 - .L_28)
.L_28:
        /*008c*/ 	.word	0x00000000


	//----- nvinfo : EIATTR_CBANK_PARAM_SIZE
	.align		4
.L_29:
        /*0090*/ 	.byte	0x03, 0x19
        /*0092*/ 	.short	0x0028


	//----- nvinfo : EIATTR_PARAM_CBANK
	.align		4
        /*0094*/ 	.byte	0x04, 0x0a
        /*0096*/ 	.short	(.L_31 - .L_30)
	.align		4
.L_30:
        /*0098*/ 	.word	index@(.nv.constant0._Z16convolute_kernelPKhPhiiiPKf)
        /*009c*/ 	.short	0x0380
        /*009e*/ 	.short	0x0028


	//----- nvinfo : EIATTR_SW_WAR
	.align		4
.L_31:
        /*00a0*/ 	.byte	0x04, 0x36
        /*00a2*/ 	.short	(.L_33 - .L_32)
.L_32:
        /*00a4*/ 	.word	0x00000008
.L_33:


//--------------------- .nv.info._Z17matrixMultiplyGPUPfS_S_i --------------------------
	.section	.nv.info._Z17matrixMultiplyGPUPfS_S_i,"",@"SHT_CUDA_INFO"
	.sectionflags	@""
	.align	4


	//----- nvinfo : EIATTR_CUDA_API_VERSION
	.align		4
        /*0000*/ 	.byte	0x04, 0x37
        /*0002*/ 	.short	(.L_35 - .L_34)
.L_34:
        /*0004*/ 	.word	0x00000082


	//----- nvinfo : EIATTR_KPARAM_INFO
	.align		4
.L_35:
        /*0008*/ 	.byte	0x04, 0x17
        /*000a*/ 	.short	(.L_37 - .L_36)
.L_36:
        /*000c*/ 	.word	0x00000000
        /*0010*/ 	.short	0x0003
        /*0012*/ 	.short	0x0018
        /*0014*/ 	.byte	0x00, 0xf0, 0x11, 0x00


	//----- nvinfo : EIATTR_KPARAM_INFO
	.align		4
.L_37:
        /*0018*/ 	.byte	0x04, 0x17
        /*001a*/ 	.short	(.L_39 - .L_38)
.L_38:
        /*001c*/ 	.word	0x00000000
        /*0020*/ 	.short	0x0002
        /*0022*/ 	.short	0x0010
        /*0024*/ 	.byte	0x00, 0xf5, 0x21, 0x00


	//----- nvinfo : EIATTR_KPARAM_INFO
	.align		4
.L_39:
        /*0028*/ 	.byte	0x04, 0x17
        /*002a*/ 	.short	(.L_41 - .L_40)
.L_40:
        /*002c*/ 	.word	0x00000000
        /*0030*/ 	.short	0x0001
        /*0032*/ 	.short	0x0008
        /*0034*/ 	.byte	0x00, 0xf5, 0x21, 0x00


	//----- nvinfo : EIATTR_KPARAM_INFO
	.align		4
.L_41:
        /*0038*/ 	.byte	0x04, 0x17
        /*003a*/ 	.short	(.L_43 - .L_42)
.L_42:
        /*003c*/ 	.word	0x00000000
        /*0040*/ 	.short	0x0000
        /*0042*/ 	.short	0x0000
        /*0044*/ 	.byte	0x00, 0xf5, 0x21, 0x00


	//----- nvinfo : EIATTR_SPARSE_MMA_MASK
	.align		4
.L_43:
        /*0048*/ 	.byte	0x03, 0x50
        /*004a*/ 	.short	0x0000


	//----- nvinfo : EIATTR_MAXREG_COUNT
	.align		4
        /*004c*/ 	.byte	0x03, 0x1b
        /*004e*/ 	.short	0x00ff


	//----- nvinfo : EIATTR_NUM_BARRIERS
	.align		4
        /*0050*/ 	.byte	0x02, 0x4c
        /*0052*/ 	.byte	0x01
	.zero		1


	//----- nvinfo : EIATTR_MERCURY_ISA_VERSION
	.align		4
        /*0054*/ 	.byte	0x03, 0x5f
        /*0056*/ 	.short	0x0101


	//----- nvinfo : EIATTR_VRC_CTA_INIT_COUNT
	.align		4
        /*0058*/ 	.byte	0x02, 0x4a
	.zero		1
	.zero		1


	//----- nvinfo : EIATTR_EXIT_INSTR_OFFSETS
	.align		4
        /*005c*/ 	.byte	0x04, 0x1c
        /*005e*/ 	.short	(.L_45 - .L_44)


	//   ....[0]....
.L_44:
        /*0060*/ 	.word	0x000005c0


	//   ....[1]....
        /*0064*/ 	.word	0x00000610


	//----- nvinfo : EIATTR_CBANK_PARAM_SIZE
	.align		4
.L_45:
        /*0068*/ 	.byte	0x03, 0x19
        /*006a*/ 	.short	0x001c


	//----- nvinfo : EIATTR_PARAM_CBANK
	.align		4
        /*006c*/ 	.byte	0x04, 0x0a
        /*006e*/ 	.short	(.L_47 - .L_46)
	.align		4
.L_46:
        /*0070*/ 	.word	index@(.nv.constant0._Z17matrixMultiplyGPUPfS_S_i)
        /*0074*/ 	.short	0x0380
        /*0076*/ 	.short	0x001c


	//----- nvinfo : EIATTR_SW_WAR
	.align		4
.L_47:
        /*0078*/ 	.byte	0x04, 0x36
        /*007a*/ 	.short	(.L_49 - .L_48)
.L_48:
        /*007c*/ 	.word	0x00000008
.L_49:


//--------------------- .nv.callgraph             --------------------------
	.section	.nv.callgraph,"",@"SHT_CUDA_CALLGRAPH"
	.align	4
	.sectionentsize	8
	.align		4
        /*0000*/ 	.word	0x00000000
	.align		4
        /*0004*/ 	.word	0xffffffff
	.align		4
        /*0008*/ 	.word	0x00000000
	.align		4
        /*000c*/ 	.word	0xfffffffe
	.align		4
        /*0010*/ 	.word	0x00000000
	.align		4
        /*0014*/ 	.word	0xfffffffd
	.align		4
        /*0018*/ 	.word	0x00000000
	.align		4
        /*001c*/ 	.word	0xfffffffc


//--------------------- .text._Z16convolute_kernelPKhPhiiiPKf --------------------------
	.section	.text._Z16convolute_kernelPKhPhiiiPKf,"ax",@progbits
	.align	128
        .global         _Z16convolute_kernelPKhPhiiiPKf
        .type           _Z16convolute_kernelPKhPhiiiPKf,@function
        .size           _Z16convolute_kernelPKhPhiiiPKf,(.L_x_12 - _Z16convolute_kernelPKhPhiiiPKf)
        .other          _Z16convolute_kernelPKhPhiiiPKf,@"STO_CUDA_ENTRY STV_DEFAULT"
_Z16convolute_kernelPKhPhiiiPKf:
.text._Z16convolute_kernelPKhPhiiiPKf:
[----:B------:R-:W-:Y:S01]  /*0000*/  LDC R1, c[0x0][0x37c] ;  /* 0x0000df00ff017b82 */ /* 0x000fe20000000800 */
[----:B------:R-:W0:Y:S07]  /*0010*/  S2R R3, SR_TID.Y ;  /* 0x0000000000037919 */ /* 0x000e2e0000002200 */
[----:B------:R-:W1:Y:S01]  /*0020*/  LDC R7, c[0x0][0x360] ;  /* 0x0000d800ff077b82 */ /* 0x000e620000000800 */
[----:B------:R-:W2:Y:S01]  /*0030*/  LDCU.64 UR6, c[0x0][0x390] ;  /* 0x00007200ff0677ac */ /* 0x000ea20008000a00 */
[----:B------:R-:W1:Y:S06]  /*0040*/  S2R R2, SR_TID.X ;  /* 0x0000000000027919 */ /* 0x000e6c0000002100 */
[----:B------:R-:W0:Y:S08]  /*0050*/  S2UR UR5, SR_CTAID.Y ;  /* 0x00000000000579c3 */ /* 0x000e300000002600 */
[----:B------:R-:W0:Y:S01]  /*0060*/  LDC R0, c[0x0][0x364] ;  /* 0x0000d900ff007b82 */ /* 0x000e220000000800 */
[----:B--2---:R-:W-:-:S07]  /*0070*/  IMAD.U32 R6, RZ, RZ, UR6 ;  /* 0x00000006ff067e24 */ /* 0x004fce000f8e00ff */
[----:B------:R-:W1:Y:S01]  /*0080*/  S2UR UR4, SR_CTAID.X ;  /* 0x00000000000479c3 */ /* 0x000e620000002500 */
[----:B0-----:R-:W-:-:S05]  /*0090*/  IMAD R0, R0, UR5, R3 ;  /* 0x0000000500007c24 */ /* 0x001fca000f8e0203 */
[----:B------:R-:W-:Y:S01]  /*00a0*/  ISETP.GE.AND P0, PT, R0, UR7, PT ;  /* 0x0000000700007c0c */ /* 0x000fe2000bf06270 */
[----:B-1----:R-:W-:-:S05]  /*00b0*/  IMAD R7, R7, UR4, R2 ;  /* 0x0000000407077c24 */ /* 0x002fca000f8e0202 */
[----:B------:R-:W-:-:S13]  /*00c0*/  ISETP.GE.OR P0, PT, R7, R6, P0 ;  /* 0x000000060700720c */ /* 0x000fda0000706670 */
[----:B------:R-:W-:Y:S05]  /*00d0*/  @P0 EXIT ;  /* 0x000000000000094d */ /* 0x000fea0003800000 */
[----:B------:R-:W0:Y:S01]  /*00e0*/  LDCU UR15, c[0x0][0x398] ;  /* 0x00007300ff0f77ac */ /* 0x000e220008000800 */
[----:B------:R-:W-:Y:S01]  /*00f0*/  VIMNMX R3, PT, PT, R7, R0, PT ;  /* 0x0000000007037248 */ /* 0x000fe20003fe0100 */
[----:B------:R-:W1:Y:S01]  /*0100*/  LDCU.64 UR12, c[0x0][0x358] ;  /* 0x00006b00ff0c77ac */ /* 0x000e620008000a00 */
[----:B0-----:R-:W-:-:S04]  /*0110*/  ULEA.HI UR4, UR15, UR15, URZ, 0x1 ;  /* 0x0000000f0f047291 */ /* 0x001fc8000f8f08ff */
[----:B------:R-:W-:-:S04]  /*0120*/  USHF.R.S32.HI UR5, URZ, 0x1, UR4 ;  /* 0x00000001ff057899 */ /* 0x000fc80008011404 */
[----:B------:R-:W-:Y:S02]  /*0130*/  UIADD3 UR4, UPT, UPT, -UR5, UR7, URZ ;  /* 0x0000000705047290 */ /* 0x000fe4000fffe1ff */
[----:B------:R-:W-:-:S04]  /*0140*/  VIADD R2, R6, -UR5 ;  /* 0x8000000506027c36 */ /* 0x000fc80008000000 */
[----:B------:R-:W-:-:S04]  /*0150*/  ISETP.GE.AND P0, PT, R0, UR4, PT ;  /* 0x0000000400007c0c */ /* 0x000fc8000bf06270 */
[----:B------:R-:W-:-:S04]  /*0160*/  ISETP.GE.OR P0, PT, R7, R2, P0 ;  /* 0x000000020700720c */ /* 0x000fc80000706670 */
[----:B------:R-:W-:-:S13]  /*0170*/  ISETP.LT.OR P0, PT, R3, UR5, P0 ;  /* 0x0000000503007c0c */ /* 0x000fda0008701670 */
[----:B-1----:R-:W-:Y:S05]  /*0180*/  @P0 BRA `(.L_x_0) ;  /* 0x00000008006c0947 */ /* 0x002fea0003800000 */
[----:B------:R-:W-:Y:S01]  /*0190*/  UISETP.GE.AND UP0, UPT, UR15, 0x1, UPT ;  /* 0x000000010f00788c */ /* 0x000fe2000bf06270 */
[----:B------:R-:W-:-:S08]  /*01a0*/  IMAD.MOV.U32 R10, RZ, RZ, RZ ;  /* 0x000000ffff0a7224 */ /* 0x000fd000078e00ff */
[----:B------:R-:W-:Y:S05]  /*01b0*/  BRA.U !UP0, `(.L_x_1) ;  /* 0x0000000908387547 */ /* 0x000fea000b800000 */
[----:B------:R-:W-:Y:S01]  /*01c0*/  ULOP3.LUT UR11, UR15, 0x7ffffff8, URZ, 0xc0, !UPT ;  /* 0x7ffffff80f0b7892 */ /* 0x000fe2000f8ec0ff */
[----:B------:R-:W-:Y:S01]  /*01d0*/  VIADD R9, R7, -UR5 ;  /* 0x8000000507097c36 */ /* 0x000fe20008000000 */
[----:B------:R-:W-:Y:S01]  /*01e0*/  ULOP3.LUT UR9, UR15, 0x7, URZ, 0xc0, !UPT ;  /* 0x000000070f097892 */ /* 0x000fe2000f8ec0ff */
[----:B------:R-:W-:Y:S01]  /*01f0*/  VIADD R26, R0, -UR5 ;  /* 0x80000005001a7c36 */ /* 0x000fe20008000000 */
[----:B------:R-:W-:Y:S01]  /*0200*/  ULOP3.LUT UR10, UR15, 0x3, URZ, 0xc0, !UPT ;  /* 0x000000030f0a7892 */ /* 0x000fe2000f8ec0ff */
[----:B------:R-:W-:Y:S01]  /*0210*/  IMAD.MOV.U32 R10, RZ, RZ, RZ ;  /* 0x000000ffff0a7224 */ /* 0x000fe200078e00ff */
[----:B------:R-:W-:Y:S01]  /*0220*/  UIADD3 UR8, UPT, UPT, -UR11, URZ, URZ ;  /* 0x000000ff0b087290 */ /* 0x000fe2000fffe1ff */
[----:B------:R-:W-:-:S11]  /*0230*/  UMOV UR4, URZ ;  /* 0x000000ff00047c82 */ /* 0x000fd60008000000 */
.L_x_7:
[----:B------:R-:W0:Y:S01]  /*0240*/  LDCU UR19, c[0x0][0x398] ;  /* 0x00007300ff1377ac */ /* 0x000e220008000800 */
[----:B------:R-:W-:Y:S01]  /*0250*/  IADD3 R8, PT, PT, R26, UR4, RZ ;  /* 0x000000041a087c10 */ /* 0x000fe2000fffe0ff */
[----:B------:R-:W-:Y:S01]  /*0260*/  IMAD.MOV.U32 R3, RZ, RZ, RZ ;  /* 0x000000ffff037224 */ /* 0x000fe200078e00ff */
[----:B------:R-:W1:Y:S01]  /*0270*/  LDCU UR6, c[0x0][0x390] ;  /* 0x00007200ff0677ac */ /* 0x000e620008000800 */
[----:B0-----:R-:W-:Y:S02]  /*0280*/  UISETP.GE.U32.AND UP1, UPT, UR19, 0x8, UPT ;  /* 0x000000081300788c */ /* 0x001fe4000bf26070 */
[----:B------:R-:W-:Y:S01]  /*0290*/  UIMAD UR18, UR4, UR19, URZ ;  /* 0x00000013041272a4 */ /* 0x000fe2000f8e02ff */
[----:B-1----:R-:W-:Y:S01]  /*02a0*/  IMAD.U32 R6, RZ, RZ, UR6 ;  /* 0x00000006ff067e24 */ /* 0x002fe2000f8e00ff */
[----:B------:R-:W-:-:S03]  /*02b0*/  UIADD3 UR4, UPT, UPT, UR4, 0x1, URZ ;  /* 0x0000000104047890 */ /* 0x000fc6000fffe0ff */
[----:B------:R-:W-:Y:S01]  /*02c0*/  IMAD R8, R8, R6, R9 ;  /* 0x0000000608087224 */ /* 0x000fe200078e0209 */
[----:B------:R-:W-:Y:S01]  /*02d0*/  UISETP.NE.AND UP0, UPT, UR4, UR19, UPT ;  /* 0x000000130400728c */ /* 0x000fe2000bf05270 */
[----:B------:R-:W-:Y:S10]  /*02e0*/  BRA.U !UP1, `(.L_x_2) ;  /* 0x0000000109c87547 */ /* 0x000ff4000b800000 */
[----:B------:R-:W0:Y:S01]  /*02f0*/  LDCU.64 UR6, c[0x0][0x3a0] ;  /* 0x00007400ff0677ac */ /* 0x000e220008000a00 */
[----:B------:R-:W-:Y:S01]  /*0300*/  IMAD.MOV.U32 R11, RZ, RZ, R8 ;  /* 0x000000ffff0b7224 */ /* 0x000fe200078e0008 */
[----:B------:R-:W1:Y:S01]  /*0310*/  LDCU.64 UR16, c[0x0][0x380] ;  /* 0x00007000ff1077ac */ /* 0x000e620008000a00 */
[----:B0-----:R-:W-:-:S04]  /*0320*/  UIMAD.WIDE.U32 UR6, UR18, 0x4, UR6 ;  /* 0x00000004120678a5 */ /* 0x001fc8000f8e0006 */
[----:B------:R-:W-:-:S04]  /*0330*/  UIADD3 UR14, UP1, UPT, UR6, 0x10, URZ ;  /* 0x00000010060e7890 */ /* 0x000fc8000ff3e0ff */
[----:B------:R-:W-:Y:S02]  /*0340*/  UIADD3.X UR6, UPT, UPT, URZ, UR7, URZ, UP1, !UPT ;  /* 0x00000007ff067290 */ /* 0x000fe40008ffe4ff */
[----:B------:R-:W-:-:S04]  /*0350*/  IMAD.U32 R2, RZ, RZ, UR14 ;  /* 0x0000000eff027e24 */ /* 0x000fc8000f8e00ff */
[----:B------:R-:W-:Y:S01]  /*0360*/  MOV R3, UR6 ;  /* 0x0000000600037c02 */ /* 0x000fe20008000f00 */
[----:B-1----:R-:W-:-:S06]  /*0370*/  UMOV UR6, UR8 ;  /* 0x0000000800067c82 */ /* 0x002fcc0008000000 */
.L_x_3:
[C---:B------:R-:W-:Y:S01]  /*0380*/  IADD3 R4, P0, PT, R11.reuse, UR16, RZ ;  /* 0x000000100b047c10 */ /* 0x040fe2000ff1e0ff */
[----:B------:R-:W2:Y:S03]  /*0390*/  LDG.E R28, desc[UR12][R2.64+-0x10] ;  /* 0xfffff00c021c7981 */ /* 0x000ea6000c1e1900 */
[----:B------:R-:W-:Y:S01]  /*03a0*/  LEA.HI.X.SX32 R5, R11, UR17, 0x1, P0 ;  /* 0x000000110b057c11 */ /* 0x000fe200080f0eff */
[----:B------:R-:W3:Y:S04]  /*03b0*/  LDG.E R21, desc[UR12][R2.64+-0xc] ;  /* 0xfffff40c02157981 */ /* 0x000ee8000c1e1900 */
[----:B------:R-:W4:Y:S04]  /*03c0*/  LDG.E.U8 R27, desc[UR12][R4.64] ;  /* 0x0000000c041b7981 */ /* 0x000f28000c1e1100 */
[----:B------:R-:W5:Y:S04]  /*03d0*/  LDG.E.U8 R22, desc[UR12][R4.64+0x1] ;  /* 0x0000010c04167981 */ /* 0x000f68000c1e1100 */
[----:B------:R-:W3:Y:S04]  /*03e0*/  LDG.E.U8 R20, desc[UR12][R4.64+0x2] ;  /* 0x0000020c04147981 */ /* 0x000ee8000c1e1100 */
[----:B------:R-:W3:Y:S04]  /*03f0*/  LDG.E.U8 R17, desc[UR12][R4.64+0x3] ;  /* 0x0000030c04117981 */ /* 0x000ee8000c1e1100 */
[----:B------:R-:W3:Y:S04]  /*0400*/  LDG.E R19, desc[UR12][R2.64+-0x8] ;  /* 0xfffff80c02137981 */ /* 0x000ee8000c1e1900 */
        /* <DEDUP_REMOVED lines=8> */
[----:B------:R0:W3:Y:S01]  /*0490*/  LDG.E R25, desc[UR12][R2.64+0xc] ;  /* 0x00000c0c02197981 */ /* 0x0000e2000c1e1900 */
[----:B------:R-:W-:-:S04]  /*04a0*/  UIADD3 UR6, UPT, UPT, UR6, 0x8, URZ ;  /* 0x0000000806067890 */ /* 0x000fc8000fffe0ff */
[----:B------:R-:W-:Y:S01]  /*04b0*/  UISETP.NE.AND UP1, UPT, UR6, URZ, UPT ;  /* 0x000000ff0600728c */ /* 0x000fe2000bf25270 */
[----:B0-----:R-:W-:Y:S01]  /*04c0*/  IADD3 R2, P0, PT, R2, 0x20, RZ ;  /* 0x0000002002027810 */ /* 0x001fe20007f1e0ff */
[----:B------:R-:W-:-:S04]  /*04d0*/  VIADD R11, R11, 0x8 ;  /* 0x000000080b0b7836 */ /* 0x000fc80000000000 */
[----:B------:R-:W-:Y:S01]  /*04e0*/  IMAD.X R3, RZ, RZ, R3, P0 ;  /* 0x000000ffff037224 */ /* 0x000fe200000e0603 */
[----:B----4-:R-:W-:-:S05]  /*04f0*/  I2FP.F32.U32 R27, R27 ;  /* 0x0000001b001b7245 */ /* 0x010fca0000201000 */
[----:B--2---:R-:W-:Y:S01]  /*0500*/  FFMA R28, R27, R28, R10 ;  /* 0x0000001c1b1c7223 */ /* 0x004fe2000000000a */
[----:B-----5:R-:W-:Y:S02]  /*0510*/  I2FP.F32.U32 R27, R22 ;  /* 0x00000016001b7245 */ /* 0x020fe40000201000 */
[----:B---3--:R-:W-:-:S03]  /*0520*/  I2FP.F32.U32 R29, R20 ;  /* 0x00000014001d7245 */ /* 0x008fc60000201000 */
[----:B------:R-:W-:Y:S01]  /*0530*/  FFMA R28, R27, R21, R28 ;  /* 0x000000151b1c7223 */ /* 0x000fe2000000001c */
[----:B------:R-:W-:-:S03]  /*0540*/  I2FP.F32.U32 R10, R17 ;  /* 0x00000011000a7245 */ /* 0x000fc60000201000 */
        /* <DEDUP_REMOVED lines=8> */
[----:B------:R-:W-:-:S04]  /*05d0*/  FFMA R12, R12, R24, R19 ;  /* 0x000000180c0c7223 */ /* 0x000fc80000000013 */
[----:B------:R-:W-:Y:S01]  /*05e0*/  FFMA R10, R23, R25, R12 ;  /* 0x00000019170a7223 */ /* 0x000fe2000000000c */
[----:B------:R-:W-:Y:S06]  /*05f0*/  BRA.U UP1, `(.L_x_3) ;  /* 0xfffffffd01607547 */ /* 0x000fec000b83ffff */
[----:B------:R-:W-:-:S07]  /*0600*/  IMAD.U32 R3, RZ, RZ, UR11 ;  /* 0x0000000bff037e24 */ /* 0x000fce000f8e00ff */
.L_x_2:
[----:B------:R-:W-:-:S09]  /*0610*/  UISETP.NE.AND UP1, UPT, UR9, URZ, UPT ;  /* 0x000000ff0900728c */ /* 0x000fd2000bf25270 */
[----:B------:R-:W-:Y:S05]  /*0620*/  BRA.U !UP1, `(.L_x_4) ;  /* 0x0000000509187547 */ /* 0x000fea000b800000 */
[----:B------:R-:W-:Y:S02]  /*0630*/  UIADD3 UR6, UPT, UPT, UR9, -0x1, URZ ;  /* 0xffffffff09067890 */ /* 0x000fe4000fffe0ff */
[----:B------:R-:W-:Y:S02]  /*0640*/  UISETP.NE.AND UP2, UPT, UR10, URZ, UPT ;  /* 0x000000ff0a00728c */ /* 0x000fe4000bf45270 */
[----:B------:R-:W-:-:S09]  /*0650*/  UISETP.GE.U32.AND UP1, UPT, UR6, 0x3, UPT ;  /* 0x000000030600788c */ /* 0x000fd2000bf26070 */
[----:B------:R-:W-:Y:S05]  /*0660*/  BRA.U !UP1, `(.L_x_5) ;  /* 0x0000000109747547 */ /* 0x000fea000b800000 */
[----:B------:R-:W0:Y:S01]  /*0670*/  LDC.64 R14, c[0x0][0x3a0] ;  /* 0x0000e800ff0e7b82 */ /* 0x000e220000000a00 */
[----:B------:R-:W1:Y:S01]  /*0680*/  LDCU.64 UR6, c[0x0][0x380] ;  /* 0x00007000ff0677ac */ /* 0x000e620008000a00 */
[----:B------:R-:W-:Y:S01]  /*0690*/  IMAD.IADD R2, R8, 0x1, R3 ;  /* 0x0000000108027824 */ /* 0x000fe200078e0203 */
[C---:B------:R-:W-:Y:S02]  /*06a0*/  IADD3 R11, PT, PT, R3.reuse, UR18, RZ ;  /* 0x00000012030b7c10 */ /* 0x040fe4000fffe0ff */
[----:B------:R-:W-:-:S03]  /*06b0*/  IADD3 R16, P1, PT, R3, UR18, RZ ;  /* 0x0000001203107c10 */ /* 0x000fc6000ff3e0ff */
[----:B------:R-:W2:Y:S01]  /*06c0*/  LDC.64 R12, c[0x0][0x3a0] ;  /* 0x0000e800ff0c7b82 */ /* 0x000ea20000000a00 */
[----:B-1----:R-:W-:-:S04]  /*06d0*/  IADD3 R4, P0, PT, R2, UR6, RZ ;  /* 0x0000000602047c10 */ /* 0x002fc8000ff1e0ff */
[----:B------:R-:W-:Y:S01]  /*06e0*/  LEA.HI.X.SX32 R5, R2, UR7, 0x1, P0 ;  /* 0x0000000702057c11 */ /* 0x000fe200080f0eff */
[----:B0-----:R-:W-:-:S04]  /*06f0*/  IMAD.WIDE.U32 R14, R11, 0x4, R14 ;  /* 0x000000040b0e7825 */ /* 0x001fc800078e000e */
[----:B------:R-:W-:Y:S01]  /*0700*/  IMAD.X R11, RZ, RZ, RZ, P1 ;  /* 0x000000ffff0b7224 */ /* 0x000fe200008e06ff */
[----:B------:R-:W3:Y:S01]  /*0710*/  LDG.E.U8 R2, desc[UR12][R4.64] ;  /* 0x0000000c04027981 */ /* 0x000ee2000c1e1100 */
[----:B--2---:R-:W-:-:S03]  /*0720*/  LEA R12, P0, R16, R12, 0x2 ;  /* 0x0000000c100c7211 */ /* 0x004fc600078010ff */
[----:B------:R-:W2:Y:S01]  /*0730*/  LDG.E R14, desc[UR12][R14.64] ;  /* 0x0000000c0e0e7981 */ /* 0x000ea2000c1e1900 */
[----:B------:R-:W-:-:S03]  /*0740*/  LEA.HI.X R13, R16, R13, R11, 0x2, P0 ;  /* 0x0000000d100d7211 */ /* 0x000fc600000f140b */
[----:B------:R-:W4:Y:S04]  /*0750*/  LDG.E.U8 R18, desc[UR12][R4.64+0x2] ;  /* 0x0000020c04127981 */ /* 0x000f28000c1e1100 */
[----:B------:R-:W5:Y:S04]  /*0760*/  LDG.E.U8 R16, desc[UR12][R4.64+0x1] ;  /* 0x0000010c04107981 */ /* 0x000f68000c1e1100 */
[----:B------:R-:W5:Y:S04]  /*0770*/  LDG.E R17, desc[UR12][R12.64+0x4] ;  /* 0x0000040c0c117981 */ /* 0x000f68000c1e1900 */
[----:B------:R-:W5:Y:S04]  /*0780*/  LDG.E.U8 R20, desc[UR12][R4.64+0x3] ;  /* 0x0000030c04147981 */ /* 0x000f68000c1e1100 */
[----:B------:R-:W5:Y:S04]  /*0790*/  LDG.E R19, desc[UR12][R12.64+0x8] ;  /* 0x0000080c0c137981 */ /* 0x000f68000c1e1900 */
[----:B------:R-:W5:Y:S01]  /*07a0*/  LDG.E R21, desc[UR12][R12.64+0xc] ;  /* 0x00000c0c0c157981 */ /* 0x000f62000c1e1900 */
[----:B------:R-:W-:Y:S01]  /*07b0*/  VIADD R3, R3, 0x4 ;  /* 0x0000000403037836 */ /* 0x000fe20000000000 */
[----:B---3--:R-:W-:-:S05]  /*07c0*/  I2FP.F32.U32 R11, R2 ;  /* 0x00000002000b7245 */ /* 0x008fca0000201000 */
[----:B--2---:R-:W-:Y:S01]  /*07d0*/  FFMA R11, R11, R14, R10 ;  /* 0x0000000e0b0b7223 */ /* 0x004fe2000000000a */
[----:B----4-:R-:W-:Y:S02]  /*07e0*/  I2FP.F32.U32 R18, R18 ;  /* 0x0000001200127245 */ /* 0x010fe40000201000 */
[----:B-----5:R-:W-:-:S05]  /*07f0*/  I2FP.F32.U32 R16, R16 ;  /* 0x0000001000107245 */ /* 0x020fca0000201000 */
[----:B------:R-:W-:Y:S01]  /*0800*/  FFMA R11, R16, R17, R11 ;  /* 0x00000011100b7223 */ /* 0x000fe2000000000b */
[----:B------:R-:W-:-:S03]  /*0810*/  I2FP.F32.U32 R20, R20 ;  /* 0x0000001400147245 */ /* 0x000fc60000201000 */
[----:B------:R-:W-:-:S04]  /*0820*/  FFMA R11, R18, R19, R11 ;  /* 0x00000013120b7223 */ /* 0x000fc8000000000b */
[----:B------:R-:W-:-:S07]  /*0830*/  FFMA R10, R20, R21, R11 ;  /* 0x00000015140a7223 */ /* 0x000fce000000000b */
.L_x_5:
[----:B------:R-:W-:Y:S05]  /*0840*/  BRA.U !UP2, `(.L_x_4) ;  /* 0x000000010a907547 */ /* 0x000fea000b800000 */
[----:B------:R-:W-:Y:S02]  /*0850*/  UISETP.NE.AND UP1, UPT, UR10, 0x1, UPT ;  /* 0x000000010a00788c */ /* 0x000fe4000bf25270 */
[----:B------:R-:W-:-:S07]  /*0860*/  ULOP3.LUT UP2, URZ, UR19, 0x1, URZ, 0xc0, !UPT ;  /* 0x0000000113ff7892 */ /* 0x000fce000f84c0ff */
[----:B------:R-:W-:Y:S05]  /*0870*/  BRA.U !UP1, `(.L_x_6) ;  /* 0x0000000109547547 */ /* 0x000fea000b800000 */
[----:B------:R-:W0:Y:S01]  /*0880*/  LDCU.64 UR6, c[0x0][0x380] ;  /* 0x00007000ff0677ac */ /* 0x000e220008000a00 */
[----:B------:R-:W1:Y:S01]  /*0890*/  LDC.64 R14, c[0x0][0x3a0] ;  /* 0x0000e800ff0e7b82 */ /* 0x000e620000000a00 */
[----:B------:R-:W-:Y:S01]  /*08a0*/  IMAD.IADD R2, R8, 0x1, R3 ;  /* 0x0000000108027824 */ /* 0x000fe200078e0203 */
[C---:B------:R-:W-:Y:S01]  /*08b0*/  IADD3 R16, P1, PT, R3.reuse, UR18, RZ ;  /* 0x0000001203107c10 */ /* 0x040fe2000ff3e0ff */
[----:B------:R-:W-:-:S05]  /*08c0*/  VIADD R11, R3, UR18 ;  /* 0x00000012030b7c36 */ /* 0x000fca0008000000 */
[----:B------:R-:W2:Y:S01]  /*08d0*/  LDC.64 R12, c[0x0][0x3a0] ;  /* 0x0000e800ff0c7b82 */ /* 0x000ea20000000a00 */
[----:B0-----:R-:W-:-:S04]  /*08e0*/  IADD3 R4, P0, PT, R2, UR6, RZ ;  /* 0x0000000602047c10 */ /* 0x001fc8000ff1e0ff */
[----:B------:R-:W-:Y:S01]  /*08f0*/  LEA.HI.X.SX32 R5, R2, UR7, 0x1, P0 ;  /* 0x0000000702057c11 */ /* 0x000fe200080f0eff */
[----:B-1----:R-:W-:Y:S01]  /*0900*/  IMAD.WIDE.U32 R14, R11, 0x4, R14 ;  /* 0x000000040b0e7825 */ /* 0x002fe200078e000e */
[----:B------:R-:W-:-:S03]  /*0910*/  IADD3.X R11, PT, PT, RZ, RZ, RZ, P1, !PT ;  /* 0x000000ffff0b7210 */ /* 0x000fc60000ffe4ff */
[----:B------:R-:W3:Y:S04]  /*0920*/  LDG.E.U8 R2, desc[UR12][R4.64] ;  /* 0x0000000c04027981 */ /* 0x000ee8000c1e1100 */
[----:B------:R-:W4:Y:S01]  /*0930*/  LDG.E R14, desc[UR12][R14.64] ;  /* 0x0000000c0e0e7981 */ /* 0x000f22000c1e1900 */
[----:B--2---:R-:W-:-:S04]  /*0940*/  LEA R12, P0, R16, R12, 0x2 ;  /* 0x0000000c100c7211 */ /* 0x004fc800078010ff */
[----:B------:R-:W-:Y:S02]  /*0950*/  LEA.HI.X R13, R16, R13, R11, 0x2, P0 ;  /* 0x0000000d100d7211 */ /* 0x000fe400000f140b */
[----:B------:R-:W2:Y:S04]  /*0960*/  LDG.E.U8 R16, desc[UR12][R4.64+0x1] ;  /* 0x0000010c04107981 */ /* 0x000ea8000c1e1100 */
[----:B------:R-:W5:Y:S01]  /*0970*/  LDG.E R12, desc[UR12][R12.64+0x4] ;  /* 0x0000040c0c0c7981 */ /* 0x000f62000c1e1900 */
[----:B------:R-:W-:Y:S01]  /*0980*/  VIADD R3, R3, 0x2 ;  /* 0x0000000203037836 */ /* 0x000fe20000000000 */
[----:B---3--:R-:W-:-:S05]  /*0990*/  I2FP.F32.U32 R11, R2 ;  /* 0x00000002000b7245 */ /* 0x008fca0000201000 */
[----:B----4-:R-:W-:Y:S01]  /*09a0*/  FFMA R10, R11, R14, R10 ;  /* 0x0000000e0b0a7223 */ /* 0x010fe2000000000a */
[----:B--2---:R-:W-:-:S05]  /*09b0*/  I2FP.F32.U32 R17, R16 ;  /* 0x0000001000117245 */ /* 0x004fca0000201000 */
[----:B-----5:R-:W-:-:S07]  /*09c0*/  FFMA R10, R17, R12, R10 ;  /* 0x0000000c110a7223 */ /* 0x020fce000000000a */
.L_x_6:
[----:B------:R-:W-:Y:S05]  /*09d0*/  BRA.U !UP2, `(.L_x_4) ;  /* 0x000000010a2c7547 */ /* 0x000fea000b800000 */
[----:B------:R-:W0:Y:S01]  /*09e0*/  LDCU.64 UR6, c[0x0][0x380] ;  /* 0x00007000ff0677ac */ /* 0x000e220008000a00 */
[----:B------:R-:W1:Y:S01]  /*09f0*/  LDC.64 R12, c[0x0][0x3a0] ;  /* 0x0000e800ff0c7b82 */ /* 0x000e620000000a00 */
[----:B------:R-:W-:Y:S02]  /*0a00*/  IMAD.IADD R8, R8, 0x1, R3 ;  /* 0x0000000108087824 */ /* 0x000fe400078e0203 */
[----:B------:R-:W-:-:S03]  /*0a10*/  VIADD R3, R3, UR18 ;  /* 0x0000001203037c36 */ /* 0x000fc60008000000 */
[----:B0-----:R-:W-:-:S04]  /*0a20*/  IADD3 R4, P0, PT, R8, UR6, RZ ;  /* 0x0000000608047c10 */ /* 0x001fc8000ff1e0ff */
[----:B------:R-:W-:Y:S01]  /*0a30*/  LEA.HI.X.SX32 R5, R8, UR7, 0x1, P0 ;  /* 0x0000000708057c11 */ /* 0x000fe200080f0eff */
[----:B-1----:R-:W-:-:S04]  /*0a40*/  IMAD.WIDE.U32 R2, R3, 0x4, R12 ;  /* 0x0000000403027825 */ /* 0x002fc800078e000c */
[----:B------:R-:W2:Y:S04]  /*0a50*/  LDG.E.U8 R4, desc[UR12][R4.64] ;  /* 0x0000000c04047981 */ /* 0x000ea8000c1e1100 */
[----:B------:R-:W3:Y:S01]  /*0a60*/  LDG.E R2, desc[UR12][R2.64] ;  /* 0x0000000c02027981 */ /* 0x000ee2000c1e1900 */
[----:B--2---:R-:W-:-:S05]  /*0a70*/  I2FP.F32.U32 R11, R4 ;  /* 0x00000004000b7245 */ /* 0x004fca0000201000 */
[----:B---3--:R-:W-:-:S07]  /*0a80*/  FFMA R10, R11, R2, R10 ;  /* 0x000000020b0a7223 */ /* 0x008fce000000000a */
.L_x_4:
[----:B------:R-:W-:Y:S05]  /*0a90*/  BRA.U UP0, `(.L_x_7) ;  /* 0xfffffff500e87547 */ /* 0x000fea000b83ffff */
.L_x_1:
[----:B------:R-:W0:Y:S01]  /*0aa0*/  LDCU.64 UR6, c[0x0][0x388] ;  /* 0x00007100ff0677ac */ /* 0x000e220008000a00 */
[----:B------:R-:W-:Y:S01]  /*0ab0*/  FSETP.GEU.AND P0, PT, R10, RZ, PT ;  /* 0x000000ff0a00720b */ /* 0x000fe20003f0e000 */
[----:B------:R-:W-:-:S03]  /*0ac0*/  IMAD R0, R0, R6, R7 ;  /* 0x0000000600007224 */ /* 0x000fc600078e0207 */
[----:B------:R-:W-:-:S04]  /*0ad0*/  FSEL R10, R10, RZ, P0 ;  /* 0x000000ff0a0a7208 */ /* 0x000fc80000000000 */
[----:B------:R-:W-:-:S04]  /*0ae0*/  FMNMX.NAN R10, R10, 255, PT ;  /* 0x437f00000a0a7809 */ /* 0x000fc80003820000 */
[----:B------:R-:W1:Y:S01]  /*0af0*/  F2I.U32.TRUNC.NTZ R5, R10 ;  /* 0x0000000a00057305 */ /* 0x000e62000020f000 */
[----:B0-----:R-:W-:-:S04]  /*0b00*/  IADD3 R2, P0, PT, R0, UR6, RZ ;  /* 0x0000000600027c10 */ /* 0x001fc8000ff1e0ff */
[----:B------:R-:W-:-:S05]  /*0b10*/  LEA.HI.X.SX32 R3, R0, UR7, 0x1, P0 ;  /* 0x0000000700037c11 */ /* 0x000fca00080f0eff */
[----:B-1----:R-:W-:Y:S01]  /*0b20*/  STG.E.U8 desc[UR12][R2.64], R5 ;  /* 0x0000000502007986 */ /* 0x002fe2000c10110c */
[----:B------:R-:W-:Y:S05]  /*0b30*/  EXIT ;  /* 0x000000000000794d */ /* 0x000fea0003800000 */
.L_x_0:
[----:B------:R-:W0:Y:S01]  /*0b40*/  LDCU.64 UR6, c[0x0][0x388] ;  /* 0x00007100ff0677ac */ /* 0x000e220008000a00 */
[----:B------:R-:W-:-:S05]  /*0b50*/  IMAD R0, R0, R6, R7 ;  /* 0x0000000600007224 */ /* 0x000fca00078e0207 */
[----:B0-----:R-:W-:-:S04]  /*0b60*/  IADD3 R2, P0, PT, R0, UR6, RZ ;  /* 0x0000000600027c10 */ /* 0x001fc8000ff1e0ff */
[----:B------:R-:W-:-:S05]  /*0b70*/  LEA.HI.X.SX32 R3, R0, UR7, 0x1, P0 ;  /* 0x0000000700037c11 */ /* 0x000fca00080f0eff */
[----:B------:R-:W-:Y:S01]  /*0b80*/  STG.E.U8 desc[UR12][R2.64], RZ ;  /* 0x000000ff02007986 */ /* 0x000fe2000c10110c */
[----:B------:R-:W-:Y:S05]  /*0b90*/  EXIT ;  /* 0x000000000000794d */ /* 0x000fea0003800000 */
.L_x_8:
[----:B------:R-:W-:-:S00]  /*0ba0*/  BRA `(.L_x_8) ;  /* 0xfffffffc00fc7947 */ /* 0x000fc0000383ffff */
[----:B------:R-:W-:-:S00]  /*0bb0*/  NOP ;  /* 0x0000000000007918 */ /* 0x000fc00000000000 */
        /* <DEDUP_REMOVED lines=12> */
.L_x_12:


//--------------------- .text._Z17matrixMultiplyGPUPfS_S_i --------------------------
	.section	.text._Z17matrixMultiplyGPUPfS_S_i,"ax",@progbits
	.align	128
        .global         _Z17matrixMultiplyGPUPfS_S_i
        .type           _Z17matrixMultiplyGPUPfS_S_i,@function
        .size           _Z17matrixMultiplyGPUPfS_S_i,(.L_x_13 - _Z17matrixMultiplyGPUPfS_S_i)
        .other          _Z17matrixMultiplyGPUPfS_S_i,@"STO_CUDA_ENTRY STV_DEFAULT"
_Z17matrixMultiplyGPUPfS_S_i:
.text._Z17matrixMultiplyGPUPfS_S_i:
[----:B------:R-:W-:Y:S01]  /*0000*/  LDC R1, c[0x0][0x37c] ;  /* 0x0000df00ff017b82 */ /* 0x000fe20000000800 */
[----:B------:R-:W0:Y:S01]  /*0010*/  LDCU UR4, c[0x0][0x398] ;  /* 0x00007300ff0477ac */ /* 0x000e220008000800 */
[----:B------:R-:W1:Y:S01]  /*0020*/  S2R R5, SR_CTAID.Y ;  /* 0x0000000000057919 */ /* 0x000e620000002600 */
[----:B------:R-:W-:Y:S01]  /*0030*/  HFMA2 R25, -RZ, RZ, 0, 0 ;  /* 0x00000000ff197431 */ /* 0x000fe200000001ff */
[----:B------:R-:W2:Y:S01]  /*0040*/  LDCU.64 UR8, c[0x0][0x358] ;  /* 0x00006b00ff0877ac */ /* 0x000ea20008000a00 */
[----:B------:R-:W1:Y:S01]  /*0050*/  S2R R2, SR_TID.Y ;  /* 0x0000000000027919 */ /* 0x000e620000002200 */
[----:B------:R-:W3:Y:S01]  /*0060*/  S2R R10, SR_CTAID.X ;  /* 0x00000000000a7919 */ /* 0x000ee20000002500 */
[----:B------:R-:W3:Y:S01]  /*0070*/  S2R R3, SR_TID.X ;  /* 0x0000000000037919 */ /* 0x000ee20000002100 */
[----:B0-----:R-:W-:-:S04]  /*0080*/  MOV R6, UR4 ;  /* 0x0000000400067c02 */ /* 0x001fc80008000f00 */
[----:B------:R-:W-:Y:S02]  /*0090*/  ISETP.GE.AND P0, PT, R6, 0x1, PT ;  /* 0x000000010600780c */ /* 0x000fe40003f06270 */
[----:B-1----:R-:W-:Y:S02]  /*00a0*/  LEA R5, R5, R2, 0x4 ;  /* 0x0000000205057211 */ /* 0x002fe400078e20ff */
[----:B---3--:R-:W-:-:S09]  /*00b0*/  LEA R4, R10, R3, 0x4 ;  /* 0x000000030a047211 */ /* 0x008fd200078e20ff */
[----:B--2---:R-:W-:Y:S05]  /*00c0*/  @!P0 BRA `(.L_x_9) ;  /* 0x0000000400348947 */ /* 0x004fea0003800000 */
[----:B------:R-:W0:Y:S01]  /*00d0*/  S2UR UR6, SR_CgaCtaId ;  /* 0x00000000000679c3 */ /* 0x000e220000008800 */
[----:B------:R-:W-:Y:S01]  /*00e0*/  UMOV UR4, 0x400 ;  /* 0x0000040000047882 */ /* 0x000fe20000000000 */
[----:B------:R-:W-:Y:S01]  /*00f0*/  IADD3 R8, PT, PT, R6, 0xf, RZ ;  /* 0x0000000f06087810 */ /* 0x000fe20007ffe0ff */
[----:B------:R-:W-:Y:S01]  /*0100*/  UIADD3 UR5, UPT, UPT, UR4, 0x400, URZ ;  /* 0x0000040004057890 */ /* 0x000fe2000fffe0ff */
[-CC-:B------:R-:W-:Y:S01]  /*0110*/  IMAD R7, R2, R6.reuse, R3.reuse ;  /* 0x0000000602077224 */ /* 0x180fe200078e0203 */
[----:B------:R-:W-:Y:S01]  /*0120*/  MOV R25, RZ ;  /* 0x000000ff00197202 */ /* 0x000fe20000000f00 */
[----:B------:R-:W-:Y:S01]  /*0130*/  IMAD R18, R5, R6, R3 ;  /* 0x0000000605127224 */ /* 0x000fe200078e0203 */
[----:B------:R-:W-:Y:S01]  /*0140*/  SHF.R.U32.HI R8, RZ, 0x4, R8 ;  /* 0x00000004ff087819 */ /* 0x000fe20000011608 */
[----:B------:R-:W1:Y:S01]  /*0150*/  LDC R0, c[0x0][0x398] ;  /* 0x0000e600ff007b82 */ /* 0x000e620000000800 */
[----:B------:R-:W-:Y:S02]  /*0160*/  IMAD R7, R10, 0x10, R7 ;  /* 0x000000100a077824 */ /* 0x000fe400078e0207 */
[----:B------:R-:W-:-:S05]  /*0170*/  IADD3 R19, PT, PT, -R8, RZ, RZ ;  /* 0x000000ff08137210 */ /* 0x000fca0007ffe1ff */
[----:B------:R-:W2:Y:S01]  /*0180*/  LDC.64 R22, c[0x0][0x380] ;  /* 0x0000e000ff167b82 */ /* 0x000ea20000000a00 */
[----:B0-----:R-:W-:Y:S02]  /*0190*/  ULEA UR5, UR6, UR5, 0x18 ;  /* 0x0000000506057291 */ /* 0x001fe4000f8ec0ff */
[----:B------:R-:W-:-:S04]  /*01a0*/  ULEA UR4, UR6, UR4, 0x18 ;  /* 0x0000000406047291 */ /* 0x000fc8000f8ec0ff */
[----:B------:R-:W-:Y:S02]  /*01b0*/  LEA R17, R3, UR5, 0x2 ;  /* 0x0000000503117c11 */ /* 0x000fe4000f8e10ff */
[----:B------:R-:W-:-:S03]  /*01c0*/  LEA R16, R2, UR4, 0x6 ;  /* 0x0000000402107c11 */ /* 0x000fc6000f8e30ff */
[----:B------:R-:W-:Y:S01]  /*01d0*/  IMAD R21, R2, 0x40, R17 ;  /* 0x0000004002157824 */ /* 0x000fe200078e0211 */
[----:B------:R-:W-:-:S07]  /*01e0*/  LEA R20, R3, R16, 0x2 ;  /* 0x0000001003147211 */ /* 0x000fce00078e10ff */
.L_x_10:
[----:B-1----:R-:W-:Y:S01]  /*01f0*/  MOV R6, R0 ;  /* 0x0000000000067202 */ /* 0x002fe20000000f00 */
[----:B------:R-:W-:Y:S01]  /*0200*/  HFMA2 R29, -RZ, RZ, 0, 0 ;  /* 0x00000000ff1d7431 */ /* 0x000fe200000001ff */
[----:B------:R-:W-:Y:S01]  /*0210*/  MOV R24, RZ ;  /* 0x000000ff00187202 */ /* 0x000fe20000000f00 */
[----:B--2---:R-:W-:Y:S01]  /*0220*/  IMAD.WIDE R8, R18, 0x4, R22 ;  /* 0x0000000412087825 */ /* 0x004fe200078e0216 */
[-C--:B------:R-:W-:Y:S02]  /*0230*/  ISETP.GE.AND P0, PT, R2, R6.reuse, PT ;  /* 0x000000060200720c */ /* 0x080fe40003f06270 */
[-C--:B------:R-:W-:Y:S02]  /*0240*/  ISETP.GE.AND P1, PT, R3, R6.reuse, PT ;  /* 0x000000060300720c */ /* 0x080fe40003f26270 */
[-C--:B------:R-:W-:Y:S02]  /*0250*/  ISETP.GE.U32.OR P0, PT, R4, R6.reuse, P0 ;  /* 0x000000060400720c */ /* 0x080fe40000706470 */
[----:B------:R-:W-:-:S11]  /*0260*/  ISETP.GE.U32.OR P1, PT, R5, R6, P1 ;  /* 0x000000060500720c */ /* 0x000fd60000f26470 */
[----:B------:R-:W0:Y:S02]  /*0270*/  @!P0 LDC.64 R10, c[0x0][0x388] ;  /* 0x0000e200ff0a8b82 */ /* 0x000e240000000a00 */
[----:B------:R-:W2:Y:S01]  /*0280*/  @!P1 LDG.E R29, desc[UR8][R8.64] ;  /* 0x00000008081d9981 */ /* 0x000ea2000c1e1900 */
[----:B0-----:R-:W-:-:S05]  /*0290*/  @!P0 IMAD.WIDE.U32 R10, R7, 0x4, R10 ;  /* 0x00000004070a8825 */ /* 0x001fca00078e000a */
[----:B------:R-:W3:Y:S01]  /*02a0*/  @!P0 LDG.E R24, desc[UR8][R10.64] ;  /* 0x000000080a188981 */ /* 0x000ee2000c1e1900 */
[----:B------:R-:W-:-:S05]  /*02b0*/  VIADD R19, R19, 0x1 ;  /* 0x0000000113137836 */ /* 0x000fca0000000000 */
[----:B------:R-:W-:Y:S02]  /*02c0*/  ISETP.NE.AND P0, PT, R19, RZ, PT ;  /* 0x000000ff1300720c */ /* 0x000fe40003f05270 */
[----:B------:R-:W-:Y:S02]  /*02d0*/  IADD3 R18, PT, PT, R18, 0x10, RZ ;  /* 0x0000001012127810 */ /* 0x000fe40007ffe0ff */
[----:B------:R-:W-:Y:S02]  /*02e0*/  IADD3 R2, PT, PT, R2, 0x10, RZ ;  /* 0x0000001002027810 */ /* 0x000fe40007ffe0ff */
[----:B------:R-:W-:Y:S02]  /*02f0*/  IADD3 R3, PT, PT, R3, 0x10, RZ ;  /* 0x0000001003037810 */ /* 0x000fe40007ffe0ff */
[----:B------:R-:W-:Y:S01]  /*0300*/  LEA R7, R6, R7, 0x4 ;  /* 0x0000000706077211 */ /* 0x000fe200078e20ff */
[----:B--2---:R-:W-:Y:S04]  /*0310*/  STS [R20], R29 ;  /* 0x0000001d14007388 */ /* 0x004fe80000000800 */
[----:B---3--:R-:W-:Y:S01]  /*0320*/  STS [R21], R24 ;  /* 0x0000001815007388 */ /* 0x008fe20000000800 */
[----:B------:R-:W-:Y:S06]  /*0330*/  BAR.SYNC.DEFER_BLOCKING 0x0 ;  /* 0x0000000000007b1d */ /* 0x000fec0000010000 */
[----:B------:R-:W-:Y:S04]  /*0340*/  LDS R26, [R17] ;  /* 0x00000000111a7984 */ /* 0x000fe80000000800 */
[----:B------:R-:W0:Y:S04]  /*0350*/  LDS.128 R12, [R16] ;  /* 0x00000000100c7984 */ /* 0x000e280000000c00 */
[----:B------:R-:W1:Y:S04]  /*0360*/  LDS R28, [R17+0x40] ;  /* 0x00004000111c7984 */ /* 0x000e680000000800 */
[----:B------:R-:W2:Y:S04]  /*0370*/  LDS R27, [R17+0x80] ;  /* 0x00008000111b7984 */ /* 0x000ea80000000800 */
[----:B------:R-:W-:Y:S04]  /*0380*/  LDS.128 R8, [R16+0x10] ;  /* 0x0000100010087984 */ /* 0x000fe80000000c00 */
[----:B------:R-:W-:Y:S01]  /*0390*/  LDS R24, [R17+0x140] ;  /* 0x0001400011187984 */ /* 0x000fe20000000800 */
[----:B0-----:R-:W-:-:S03]  /*03a0*/  FFMA R26, R12, R26, R25 ;  /* 0x0000001a0c1a7223 */ /* 0x001fc60000000019 */
[----:B------:R-:W0:Y:S01]  /*03b0*/  LDS R12, [R17+0xc0] ;  /* 0x0000c000110c7984 */ /* 0x000e220000000800 */
[----:B-1----:R-:W-:-:S03]  /*03c0*/  FFMA R26, R28, R13, R26 ;  /* 0x0000000d1c1a7223 */ /* 0x002fc6000000001a */
[----:B------:R-:W1:Y:S04]  /*03d0*/  LDS R13, [R17+0x100] ;  /* 0x00010000110d7984 */ /* 0x000e680000000800 */
[----:B------:R-:W3:Y:S01]  /*03e0*/  LDS R25, [R17+0x180] ;  /* 0x0001800011197984 */ /* 0x000ee20000000800 */
[----:B--2---:R-:W-:-:S04]  /*03f0*/  FFMA R27, R27, R14, R26 ;  /* 0x0000000e1b1b7223 */ /* 0x004fc8000000001a */
[----:B0-----:R-:W-:Y:S02]  /*0400*/  FFMA R15, R12, R15, R27 ;  /* 0x0000000f0c0f7223 */ /* 0x001fe4000000001b */
[----:B------:R-:W-:Y:S02]  /*0410*/  LDS R27, [R17+0x200] ;  /* 0x00020000111b7984 */ /* 0x000fe40000000800 */
[----:B-1----:R-:W-:Y:S02]  /*0420*/  FFMA R13, R8, R13, R15 ;  /* 0x0000000d080d7223 */ /* 0x002fe4000000000f */
[----:B------:R-:W0:Y:S02]  /*0430*/  LDS R8, [R17+0x1c0] ;  /* 0x0001c00011087984 */ /* 0x000e240000000800 */
[----:B------:R-:W-:Y:S02]  /*0440*/  FFMA R26, R24, R9, R13 ;  /* 0x00000009181a7223 */ /* 0x000fe4000000000d */
[----:B------:R-:W1:Y:S04]  /*0450*/  LDS.128 R12, [R16+0x20] ;  /* 0x00002000100c7984 */ /* 0x000e680000000c00 */
[----:B------:R-:W2:Y:S01]  /*0460*/  LDS R24, [R17+0x240] ;  /* 0x0002400011187984 */ /* 0x000ea20000000800 */
[----:B---3--:R-:W-:-:S03]  /*0470*/  FFMA R9, R25, R10, R26 ;  /* 0x0000000a19097223 */ /* 0x008fc6000000001a */
[----:B------:R-:W3:Y:S01]  /*0480*/  LDS R25, [R17+0x280] ;  /* 0x0002800011197984 */ /* 0x000ee20000000800 */
[----:B0-----:R-:W-:-:S04]  /*0490*/  FFMA R9, R8, R11, R9 ;  /* 0x0000000b08097223 */ /* 0x001fc80000000009 */
[----:B-1----:R-:W-:Y:S02]  /*04a0*/  FFMA R9, R12, R27, R9 ;  /* 0x0000001b0c097223 */ /* 0x002fe40000000009 */
[----:B------:R-:W0:Y:S02]  /*04b0*/  LDS R12, [R17+0x2c0] ;  /* 0x0002c000110c7984 */ /* 0x000e240000000800 */
[----:B--2---:R-:W-:Y:S02]  /*04c0*/  FFMA R24, R24, R13, R9 ;  /* 0x0000000d18187223 */ /* 0x004fe40000000009 */
[----:B------:R-:W-:Y:S04]  /*04d0*/  LDS R13, [R17+0x300] ;  /* 0x00030000110d7984 */ /* 0x000fe80000000800 */
[----:B------:R-:W1:Y:S01]  /*04e0*/  LDS.128 R8, [R16+0x30] ;  /* 0x0000300010087984 */ /* 0x000e620000000c00 */
[----:B---3--:R-:W-:-:S03]  /*04f0*/  FFMA R25, R25, R14, R24 ;  /* 0x0000000e19197223 */ /* 0x008fc60000000018 */
[----:B------:R-:W2:Y:S04]  /*0500*/  LDS R27, [R17+0x340] ;  /* 0x00034000111b7984 */ /* 0x000ea80000000800 */
[----:B------:R-:W3:Y:S04]  /*0510*/  LDS R24, [R17+0x380] ;  /* 0x0003800011187984 */ /* 0x000ee80000000800 */
[----:B------:R-:W4:Y:S01]  /*0520*/  LDS R14, [R17+0x3c0] ;  /* 0x0003c000110e7984 */ /* 0x000f220000000800 */
[----:B0-----:R-:W-:-:S04]  /*0530*/  FFMA R15, R12, R15, R25 ;  /* 0x0000000f0c0f7223 */ /* 0x001fc80000000019 */
[----:B-1----:R-:W-:-:S04]  /*0540*/  FFMA R8, R8, R13, R15 ;  /* 0x0000000d08087223 */ /* 0x002fc8000000000f */
[----:B--2---:R-:W-:-:S04]  /*0550*/  FFMA R9, R27, R9, R8 ;  /* 0x000000091b097223 */ /* 0x004fc80000000008 */
[----:B---3--:R-:W-:-:S04]  /*0560*/  FFMA R9, R24, R10, R9 ;  /* 0x0000000a18097223 */ /* 0x008fc80000000009 */
[----:B----4-:R-:W-:Y:S01]  /*0570*/  FFMA R25, R14, R11, R9 ;  /* 0x0000000b0e197223 */ /* 0x010fe20000000009 */
[----:B------:R-:W-:Y:S06]  /*0580*/  BAR.SYNC.DEFER_BLOCKING 0x0 ;  /* 0x0000000000007b1d */ /* 0x000fec0000010000 */
[----:B------:R-:W-:Y:S05]  /*0590*/  @P0 BRA `(.L_x_10) ;  /* 0xfffffffc00140947 */ /* 0x000fea000383ffff */
.L_x_9:
[----:B------:R-:W-:-:S04]  /*05a0*/  VIMNMX R3, PT, PT, R5, R4, !PT ;  /* 0x0000000405037248 */ /* 0x000fc80007fe0100 */
[----:B------:R-:W-:-:S13]  /*05b0*/  ISETP.GE.AND P0, PT, R3, R6, PT ;  /* 0x000000060300720c */ /* 0x000fda0003f06270 */
[----:B------:R-:W-:Y:S05]  /*05c0*/  @P0 EXIT ;  /* 0x000000000000094d */ /* 0x000fea0003800000 */
[----:B------:R-:W0:Y:S01]  /*05d0*/  LDC.64 R2, c[0x0][0x390] ;  /* 0x0000e400ff027b82 */ /* 0x000e220000000a00 */
[----:B------:R-:W-:-:S04]  /*05e0*/  IMAD R5, R5, R6, R4 ;  /* 0x0000000605057224 */ /* 0x000fc800078e0204 */
[----:B0-----:R-:W-:-:S05]  /*05f0*/  IMAD.WIDE.U32 R2, R5, 0x4, R2 ;  /* 0x0000000405027825 */ /* 0x001fca00078e0002 */
[----:B------:R-:W-:Y:S01]  /*0600*/  STG.E desc[UR8][R2.64], R25 ;  /* 0x0000001902007986 */ /* 0x000fe2000c101908 */
[----:B------:R-:W-:Y:S05]  /*0610*/  EXIT ;  /* 0x000000000000794d */ /* 0x000fea0003800000 */
.L_x_11:
        /* <DEDUP_REMOVED lines=14> */
.L_x_13:


//--------------------- .nv.shared.reserved.0     --------------------------
	.section	.nv.shared.reserved.0,"aw",@nobits
	.weak		__nv_reservedSMEM_offset_0_alias
	.size		__nv_reservedSMEM_offset_0_alias, 0, 64
	.other		__nv_reservedSMEM_offset_0_alias,@"STO_CUDA_RESERVED_SHARED STV_DEFAULT"
__nv_reservedSMEM_offset_0_alias:
	.zero		0
	.zero		64


//--------------------- .nv.shared._Z17matrixMultiplyGPUPfS_S_i --------------------------
	.section	.nv.shared._Z17matrixMultiplyGPUPfS_S_i,"aw",@nobits
	.sectionflags	@""
	.align	4
.nv.shared._Z17matrixMultiplyGPUPfS_S_i:
	.zero		3072


//--------------------- .nv.constant0._Z16convolute_kernelPKhPhiiiPKf --------------------------
	.section	.nv.constant0._Z16convolute_kernelPKhPhiiiPKf,"a",@progbits
	.sectionflags	@""
	.align	4
.nv.constant0._Z16convolute_kernelPKhPhiiiPKf:
	.zero		936


//--------------------- .nv.constant0._Z17matrixMultiplyGPUPfS_S_i --------------------------
	.section	.nv.constant0._Z17matrixMultiplyGPUPfS_S_i,"a",@progbits
	.sectionflags	@""
	.align	4
.nv.constant0._Z17matrixMultiplyGPUPfS_S_i:
	.zero		924


//--------------------- SYMBOLS --------------------------

	.type		.nv.reservedSmem.offset0,@object
	.size		.nv.reservedSmem.offset0,0x4
	.type		.nv.reservedSmem.cap,@object
	.size		.nv.reservedSmem.cap,0x4
